//
// Generated by NVIDIA NVVM Compiler
//
// Compiler Build ID: CL-36424714
// Cuda compilation tools, release 13.0, V13.0.88
// Based on NVVM 20.0.0
//

.version 9.0
.target sm_100
.address_size 64

	// .globl	_Z3addPiS_S_
.extern .shared .align 16 .b8 sh[];

.visible .entry _Z3addPiS_S_(
	.param .u64 .ptr .align 1 _Z3addPiS_S__param_0,
	.param .u64 .ptr .align 1 _Z3addPiS_S__param_1,
	.param .u64 .ptr .align 1 _Z3addPiS_S__param_2
)
{
	.reg .pred 	%p<2>;
	.reg .b32 	%r<8>;
	.reg .b64 	%rd<11>;

	ld.param.u64 	%rd1, [_Z3addPiS_S__param_0];
	ld.param.u64 	%rd2, [_Z3addPiS_S__param_1];
	ld.param.u64 	%rd3, [_Z3addPiS_S__param_2];
	mov.u32 	%r1, %tid.x;
	setp.gt.u32 	%p1, %r1, 9;
	@%p1 bra 	$L__BB0_2;
	cvta.to.global.u64 	%rd4, %rd1;
	cvta.to.global.u64 	%rd5, %rd2;
	cvta.to.global.u64 	%rd6, %rd3;
	mul.wide.u32 	%rd7, %r1, 4;
	add.s64 	%rd8, %rd4, %rd7;
	ld.global.u32 	%r2, [%rd8];
	add.s64 	%rd9, %rd5, %rd7;
	ld.global.u32 	%r3, [%rd9];
	add.s32 	%r4, %r3, %r2;
	shl.b32 	%r5, %r1, 2;
	mov.u32 	%r6, sh;
	add.s32 	%r7, %r6, %r5;
	st.shared.u32 	[%r7], %r4;
	add.s64 	%rd10, %rd6, %rd7;
	st.global.u32 	[%rd10], %r4;
$L__BB0_2:
	ret;

}


// ===== COMPILED SASS (sm_100) =====

	.target	sm_100

	.elftype	@"ET_EXEC"


//--------------------- .note.nv.tkinfo           --------------------------
	.section	.note.nv.tkinfo,"",@"SHT_NOTE"
	.sectionflags	@"SHF_NOTE_NV_TKINFO"
	.tkinfo
        /*0018*/ 	.word	0x00000002
        /*0030*/ 	.string	""
        /*0030*/ 	.string	"ptxas"
        /*0030*/ 	.string	"Cuda compilation tools, release 13.0, V13.0.88"
        /*0030*/ 	.string	"Build cuda_13.0.r13.0/compiler.36424714_0"
        /*0030*/ 	.string	"-arch sm_100 -m 64 "



//--------------------- .note.nv.cuinfo           --------------------------
	.section	.note.nv.cuinfo,"",@"SHT_NOTE"
	.sectionflags	@"SHF_NOTE_NV_CUINFO"
        /*0018*/ 	.short	0x0002
        /*001a*/ 	.short	0x0064
        /*001c*/ 	.short	0x0082
	.zero		2


//--------------------- .nv.info                  --------------------------
	.section	.nv.info,"",@"SHT_CUDA_INFO"
	.align	4


	//----- nvinfo : EIATTR_REGCOUNT
	.align		4
        /*0000*/ 	.byte	0x04, 0x2f
        /*0002*/ 	.short	(.L_1 - .L_0)
	.align		4
.L_0:
        /*0004*/ 	.word	index@(_Z3addPiS_S_)
        /*0008*/ 	.word	0x0000000e


	//----- nvinfo : EIATTR_FRAME_SIZE
	.align		4
.L_1:
        /*000c*/ 	.byte	0x04, 0x11
        /*000e*/ 	.short	(.L_3 - .L_2)
	.align		4
.L_2:
        /*0010*/ 	.word	index@(_Z3addPiS_S_)
        /*0014*/ 	.word	0x00000000


	//----- nvinfo : EIATTR_MIN_STACK_SIZE
	.align		4
.L_3:
        /*0018*/ 	.byte	0x04, 0x12
        /*001a*/ 	.short	(.L_5 - .L_4)
	.align		4
.L_4:
        /*001c*/ 	.word	index@(_Z3addPiS_S_)
        /*0020*/ 	.word	0x00000000
.L_5:


//--------------------- .nv.compat                --------------------------
	.section	.nv.compat,"",@"SHT_CUDA_COMPAT_INFO"
	.align	4
        /*0000*/ 	.byte	0x02, 0x09, 0x00, 0x00, 0x02, 0x02, 0x01, 0x00, 0x02, 0x05, 0x05, 0x00, 0x03, 0x07, 0x01, 0x01
        /*0010*/ 	.byte	0x02, 0x03, 0x00, 0x00, 0x02, 0x06, 0x01, 0x00, 0x04, 0x0b, 0x08, 0x00, 0x09, 0x00, 0x00, 0x00
        /*0020*/ 	.byte	0x00, 0x00, 0x00, 0x00


//--------------------- .nv.info._Z3addPiS_S_     --------------------------
	.section	.nv.info._Z3addPiS_S_,"",@"SHT_CUDA_INFO"
	.sectionflags	@""
	.align	4


	//----- nvinfo : EIATTR_CUDA_API_VERSION
	.align		4
        /*0000*/ 	.byte	0x04, 0x37
        /*0002*/ 	.short	(.L_7 - .L_6)
.L_6:
        /*0004*/ 	.word	0x00000082


	//----- nvinfo : EIATTR_KPARAM_INFO
	.align		4
.L_7:
        /*0008*/ 	.byte	0x04, 0x17
        /*000a*/ 	.short	(.L_9 - .L_8)
.L_8:
        /*000c*/ 	.word	0x00000000
        /*0010*/ 	.short	0x0002
        /*0012*/ 	.short	0x0010
        /*0014*/ 	.byte	0x00, 0xf5, 0x21, 0x00


	//----- nvinfo : EIATTR_KPARAM_INFO
	.align		4
.L_9:
        /*0018*/ 	.byte	0x04, 0x17
        /*001a*/ 	.short	(.L_11 - .L_10)
.L_10:
        /*001c*/ 	.word	0x00000000
        /*0020*/ 	.short	0x0001
        /*0022*/ 	.short	0x0008
        /*0024*/ 	.byte	0x00, 0xf5, 0x21, 0x00


	//----- nvinfo : EIATTR_KPARAM_INFO
	.align		4
.L_11:
        /*0028*/ 	.byte	0x04, 0x17
        /*002a*/ 	.short	(.L_13 - .L_12)
.L_12:
        /*002c*/ 	.word	0x00000000
        /*0030*/ 	.short	0x0000
        /*0032*/ 	.short	0x0000
        /*0034*/ 	.byte	0x00, 0xf5, 0x21, 0x00


	//----- nvinfo : EIATTR_SPARSE_MMA_MASK
	.align		4
.L_13:
        /*0038*/ 	.byte	0x03, 0x50
        /*003a*/ 	.short	0x0000


	//----- nvinfo : EIATTR_MAXREG_COUNT
	.align		4
        /*003c*/ 	.byte	0x03, 0x1b
        /*003e*/ 	.short	0x00ff


	//----- nvinfo : EIATTR_MERCURY_ISA_VERSION
	.align		4
        /*0040*/ 	.byte	0x03, 0x5f
        /*0042*/ 	.short	0x0101


	//----- nvinfo : EIATTR_VRC_CTA_INIT_COUNT
	.align		4
        /*0044*/ 	.byte	0x02, 0x4a
	.zero		1
	.zero		1


	//----- nvinfo : EIATTR_EXIT_INSTR_OFFSETS
	.align		4
        /*0048*/ 	.byte	0x04, 0x1c
        /*004a*/ 	.short	(.L_15 - .L_14)


	//   ....[0]....
.L_14:
        /*004c*/ 	.word	0x00000030


	//   ....[1]....
        /*0050*/ 	.word	0x00000140


	//----- nvinfo : EIATTR_CBANK_PARAM_SIZE
	.align		4
.L_15:
        /*0054*/ 	.byte	0x03, 0x19
        /*0056*/ 	.short	0x0018


	//----- nvinfo : EIATTR_PARAM_CBANK
	.align		4
        /*0058*/ 	.byte	0x04, 0x0a
        /*005a*/ 	.short	(.L_17 - .L_16)
	.align		4
.L_16:
        /*005c*/ 	.word	index@(.nv.constant0._Z3addPiS_S_)
        /*0060*/ 	.short	0x0380
        /*0062*/ 	.short	0x0018


	//----- nvinfo : EIATTR_SW_WAR
	.align		4
.L_17:
        /*0064*/ 	.byte	0x04, 0x36
        /*0066*/ 	.short	(.L_19 - .L_18)
.L_18:
        /*0068*/ 	.word	0x00000008
.L_19:


//--------------------- .nv.callgraph             --------------------------
	.section	.nv.callgraph,"",@"SHT_CUDA_CALLGRAPH"
	.align	4
	.sectionentsize	8
	.align		4
        /*0000*/ 	.word	0x00000000
	.align		4
        /*0004*/ 	.word	0xffffffff
	.align		4
        /*0008*/ 	.word	0x00000000
	.align		4
        /*000c*/ 	.word	0xfffffffe
	.align		4
        /*0010*/ 	.word	0x00000000
	.align		4
        /*0014*/ 	.word	0xfffffffd
	.align		4
        /*0018*/ 	.word	0x00000000
	.align		4
        /*001c*/ 	.word	0xfffffffc


//--------------------- .text._Z3addPiS_S_        --------------------------
	.section	.text._Z3addPiS_S_,"ax",@progbits
	.align	128
        .global         _Z3addPiS_S_
        .type           _Z3addPiS_S_,@function
        .size           _Z3addPiS_S_,(.L_x_1 - _Z3addPiS_S_)
        .other          _Z3addPiS_S_,@"STO_CUDA_ENTRY STV_DEFAULT"
_Z3addPiS_S_:
.text._Z3addPiS_S_:
[----:B------:R-:W-:Y:S01]  /*0000*/  LDC R1, c[0x0][0x37c] ;  /* 0x0000df00ff017b82 */ /* 0x000fe20000000800 */
[----:B------:R-:W0:Y:S02]  /*0010*/  S2R R11, SR_TID.X ;  /* 0x00000000000b7919 */ /* 0x000e240000002100 */
[----:B0-----:R-:W-:-:S13]  /*0020*/  ISETP.GT.U32.AND P0, PT, R11, 0x9, PT ;  /* 0x000000090b00780c */ /* 0x001fda0003f04070 */
[----:B------:R-:W-:Y:S05]  /*0030*/  @P0 EXIT ;  /* 0x000000000000094d */ /* 0x000fea0003800000 */
[----:B------:R-:W0:Y:S01]  /*0040*/  LDC.64 R2, c[0x0][0x380] ;  /* 0x0000e000ff027b82 */ /* 0x000e220000000a00 */
[----:B------:R-:W1:Y:S07]  /*0050*/  LDCU.64 UR6, c[0x0][0x358] ;  /* 0x00006b00ff0677ac */ /* 0x000e6e0008000a00 */
[----:B------:R-:W2:Y:S08]  /*0060*/  LDC.64 R4, c[0x0][0x388] ;  /* 0x0000e200ff047b82 */ /* 0x000eb00000000a00 */
[----:B------:R-:W3:Y:S01]  /*0070*/  S2UR UR5, SR_CgaCtaId ;  /* 0x00000000000579c3 */ /* 0x000ee20000008800 */
[----:B0-----:R-:W-:-:S07]  /*0080*/  IMAD.WIDE.U32 R2, R11, 0x4, R2 ;  /* 0x000000040b027825 */ /* 0x001fce00078e0002 */
[----:B------:R-:W0:Y:S01]  /*0090*/  LDC.64 R6, c[0x0][0x390] ;  /* 0x0000e400ff067b82 */ /* 0x000e220000000a00 */
[----:B-1----:R-:W4:Y:S01]  /*00a0*/  LDG.E R2, desc[UR6][R2.64] ;  /* 0x0000000602027981 */ /* 0x002f22000c1e1900 */
[----:B--2---:R-:W-:-:S06]  /*00b0*/  IMAD.WIDE.U32 R4, R11, 0x4, R4 ;  /* 0x000000040b047825 */ /* 0x004fcc00078e0004 */
[----:B------:R-:W4:Y:S01]  /*00c0*/  LDG.E R5, desc[UR6][R4.64] ;  /* 0x0000000604057981 */ /* 0x000f22000c1e1900 */
[----:B------:R-:W-:Y:S02]  /*00d0*/  UMOV UR4, 0x400 ;  /* 0x0000040000047882 */ /* 0x000fe40000000000 */
[----:B---3--:R-:W-:-:S06]  /*00e0*/  ULEA UR4, UR5, UR4, 0x18 ;  /* 0x0000000405047291 */ /* 0x008fcc000f8ec0ff */
[C---:B------:R-:W-:Y:S01]  /*00f0*/  LEA R0, R11.reuse, UR4, 0x2 ;  /* 0x000000040b007c11 */ /* 0x040fe2000f8e10ff */
[----:B0-----:R-:W-:Y:S01]  /*0100*/  IMAD.WIDE.U32 R6, R11, 0x4, R6 ;  /* 0x000000040b067825 */ /* 0x001fe200078e0006 */
[----:B----4-:R-:W-:-:S05]  /*0110*/  IADD3 R9, PT, PT, R2, R5, RZ ;  /* 0x0000000502097210 */ /* 0x010fca0007ffe0ff */
[----:B------:R-:W-:Y:S04]  /*0120*/  STS [R0], R9 ;  /* 0x0000000900007388 */ /* 0x000fe80000000800 */
[----:B------:R-:W-:Y:S01]  /*0130*/  STG.E desc[UR6][R6.64], R9 ;  /* 0x0000000906007986 */ /* 0x000fe2000c101906 */
[----:B------:R-:W-:Y:S05]  /*0140*/  EXIT ;  /* 0x000000000000794d */ /* 0x000fea0003800000 */
.L_x_0:
[----:B------:R-:W-:-:S00]  /*0150*/  BRA `(.L_x_0) ;  /* 0xfffffffc00fc7947 */ /* 0x000fc0000383ffff */
[----:B------:R-:W-:-:S00]  /*0160*/  NOP ;  /* 0x0000000000007918 */ /* 0x000fc00000000000 */
        /* <DEDUP_REMOVED lines=9> */
.L_x_1:


//--------------------- .nv.shared._Z3addPiS_S_   --------------------------
	.section	.nv.shared._Z3addPiS_S_,"aw",@nobits
	.sectionflags	@""
	.align	16
	.zero		1024


//--------------------- .nv.shared.reserved.0     --------------------------
	.section	.nv.shared.reserved.0,"aw",@nobits
	.weak		__nv_reservedSMEM_offset_0_alias
	.size		__nv_reservedSMEM_offset_0_alias, 0, 64
	.other		__nv_reservedSMEM_offset_0_alias,@"STO_CUDA_RESERVED_SHARED STV_DEFAULT"
__nv_reservedSMEM_offset_0_alias:
	.zero		0
	.zero		64


//--------------------- .nv.constant0._Z3addPiS_S_ --------------------------
	.section	.nv.constant0._Z3addPiS_S_,"a",@progbits
	.sectionflags	@""
	.align	4
.nv.constant0._Z3addPiS_S_:
	.zero		920


//--------------------- SYMBOLS --------------------------

	.type		.nv.reservedSmem.offset0,@object
	.size		.nv.reservedSmem.offset0,0x4
	.type		.nv.reservedSmem.cap,@object
	.size		.nv.reservedSmem.cap,0x4
